//
// Generated by NVIDIA NVVM Compiler
//
// Compiler Build ID: CL-36424714
// Cuda compilation tools, release 13.0, V13.0.88
// Based on NVVM 20.0.0
//

.version 9.0
.target sm_100
.address_size 64

	// .globl	_Z10accessDataPN4cuda3__46atomicIiLNS_3std3__412thread_scopeE0EEEPiS7_

.visible .entry _Z10accessDataPN4cuda3__46atomicIiLNS_3std3__412thread_scopeE0EEEPiS7_(
	.param .u64 .ptr .align 1 _Z10accessDataPN4cuda3__46atomicIiLNS_3std3__412thread_scopeE0EEEPiS7__param_0,
	.param .u64 .ptr .align 1 _Z10accessDataPN4cuda3__46atomicIiLNS_3std3__412thread_scopeE0EEEPiS7__param_1,
	.param .u64 .ptr .align 1 _Z10accessDataPN4cuda3__46atomicIiLNS_3std3__412thread_scopeE0EEEPiS7__param_2
)
{
	.reg .pred 	%p<3>;
	.reg .b32 	%r<9>;
	.reg .b64 	%rd<8>;

	ld.param.u64 	%rd2, [_Z10accessDataPN4cuda3__46atomicIiLNS_3std3__412thread_scopeE0EEEPiS7__param_0];
	ld.param.u64 	%rd4, [_Z10accessDataPN4cuda3__46atomicIiLNS_3std3__412thread_scopeE0EEEPiS7__param_1];
	ld.param.u64 	%rd3, [_Z10accessDataPN4cuda3__46atomicIiLNS_3std3__412thread_scopeE0EEEPiS7__param_2];
	cvta.to.global.u64 	%rd1, %rd4;
	mov.u32 	%r2, %tid.x;
	mov.u32 	%r3, %ctaid.x;
	mov.u32 	%r4, %ntid.x;
	mad.lo.s32 	%r1, %r3, %r4, %r2;
	setp.eq.s32 	%p1, %r1, 1;
	@%p1 bra 	$L__BB0_3;
	setp.ne.s32 	%p2, %r1, 0;
	@%p2 bra 	$L__BB0_4;
	mov.b32 	%r8, 42;
	st.global.u32 	[%rd1], %r8;
	mov.b32 	%r7, 1;
	// begin inline asm
	st.relaxed.sys.b32 [%rd2],%r7;
	// end inline asm
	bra.uni 	$L__BB0_4;
$L__BB0_3:
	cvta.to.global.u64 	%rd6, %rd3;
	// begin inline asm
	ld.relaxed.sys.b32 %r5,[%rd2];
	// end inline asm
	st.global.u32 	[%rd6], %r5;
	ld.global.u32 	%r6, [%rd1];
	st.global.u32 	[%rd6+4], %r6;
$L__BB0_4:
	ret;

}


// ===== COMPILED SASS (sm_100) =====

	.target	sm_100

	.elftype	@"ET_EXEC"


//--------------------- .note.nv.tkinfo           --------------------------
	.section	.note.nv.tkinfo,"",@"SHT_NOTE"
	.sectionflags	@"SHF_NOTE_NV_TKINFO"
	.tkinfo
        /*0018*/ 	.word	0x00000002
        /*0030*/ 	.string	""
        /*0030*/ 	.string	"ptxas"
        /*0030*/ 	.string	"Cuda compilation tools, release 13.0, V13.0.88"
        /*0030*/ 	.string	"Build cuda_13.0.r13.0/compiler.36424714_0"
        /*0030*/ 	.string	"-arch sm_100 -m 64 "



//--------------------- .note.nv.cuinfo           --------------------------
	.section	.note.nv.cuinfo,"",@"SHT_NOTE"
	.sectionflags	@"SHF_NOTE_NV_CUINFO"
        /*0018*/ 	.short	0x0002
        /*001a*/ 	.short	0x0064
        /*001c*/ 	.short	0x0082
	.zero		2


//--------------------- .nv.info                  --------------------------
	.section	.nv.info,"",@"SHT_CUDA_INFO"
	.align	4


	//----- nvinfo : EIATTR_REGCOUNT
	.align		4
        /*0000*/ 	.byte	0x04, 0x2f
        /*0002*/ 	.short	(.L_1 - .L_0)
	.align		4
.L_0:
        /*0004*/ 	.word	index@(_Z10accessDataPN4cuda3__46atomicIiLNS_3std3__412thread_scopeE0EEEPiS7_)
        /*0008*/ 	.word	0x0000000c


	//----- nvinfo : EIATTR_FRAME_SIZE
	.align		4
.L_1:
        /*000c*/ 	.byte	0x04, 0x11
        /*000e*/ 	.short	(.L_3 - .L_2)
	.align		4
.L_2:
        /*0010*/ 	.word	index@(_Z10accessDataPN4cuda3__46atomicIiLNS_3std3__412thread_scopeE0EEEPiS7_)
        /*0014*/ 	.word	0x00000000


	//----- nvinfo : EIATTR_MIN_STACK_SIZE
	.align		4
.L_3:
        /*0018*/ 	.byte	0x04, 0x12
        /*001a*/ 	.short	(.L_5 - .L_4)
	.align		4
.L_4:
        /*001c*/ 	.word	index@(_Z10accessDataPN4cuda3__46atomicIiLNS_3std3__412thread_scopeE0EEEPiS7_)
        /*0020*/ 	.word	0x00000000
.L_5:


//--------------------- .nv.compat                --------------------------
	.section	.nv.compat,"",@"SHT_CUDA_COMPAT_INFO"
	.align	4
        /*0000*/ 	.byte	0x02, 0x09, 0x00, 0x00, 0x02, 0x02, 0x01, 0x00, 0x02, 0x05, 0x05, 0x00, 0x03, 0x07, 0x01, 0x01
        /*0010*/ 	.byte	0x02, 0x03, 0x00, 0x00, 0x02, 0x06, 0x01, 0x00, 0x04, 0x0b, 0x08, 0x00, 0x09, 0x00, 0x00, 0x00
        /*0020*/ 	.byte	0x00, 0x00, 0x00, 0x00


//--------------------- .nv.info._Z10accessDataPN4cuda3__46atomicIiLNS_3std3__412thread_scopeE0EEEPiS7_ --------------------------
	.section	.nv.info._Z10accessDataPN4cuda3__46atomicIiLNS_3std3__412thread_scopeE0EEEPiS7_,"",@"SHT_CUDA_INFO"
	.sectionflags	@""
	.align	4


	//----- nvinfo : EIATTR_CUDA_API_VERSION
	.align		4
        /*0000*/ 	.byte	0x04, 0x37
        /*0002*/ 	.short	(.L_7 - .L_6)
.L_6:
        /*0004*/ 	.word	0x00000082


	//----- nvinfo : EIATTR_KPARAM_INFO
	.align		4
.L_7:
        /*0008*/ 	.byte	0x04, 0x17
        /*000a*/ 	.short	(.L_9 - .L_8)
.L_8:
        /*000c*/ 	.word	0x00000000
        /*0010*/ 	.short	0x0002
        /*0012*/ 	.short	0x0010
        /*0014*/ 	.byte	0x00, 0xf5, 0x21, 0x00


	//----- nvinfo : EIATTR_KPARAM_INFO
	.align		4
.L_9:
        /*0018*/ 	.byte	0x04, 0x17
        /*001a*/ 	.short	(.L_11 - .L_10)
.L_10:
        /*001c*/ 	.word	0x00000000
        /*0020*/ 	.short	0x0001
        /*0022*/ 	.short	0x0008
        /*0024*/ 	.byte	0x00, 0xf5, 0x21, 0x00


	//----- nvinfo : EIATTR_KPARAM_INFO
	.align		4
.L_11:
        /*0028*/ 	.byte	0x04, 0x17
        /*002a*/ 	.short	(.L_13 - .L_12)
.L_12:
        /*002c*/ 	.word	0x00000000
        /*0030*/ 	.short	0x0000
        /*0032*/ 	.short	0x0000
        /*0034*/ 	.byte	0x00, 0xf5, 0x21, 0x00


	//----- nvinfo : EIATTR_SPARSE_MMA_MASK
	.align		4
.L_13:
        /*0038*/ 	.byte	0x03, 0x50
        /*003a*/ 	.short	0x0000


	//----- nvinfo : EIATTR_MAXREG_COUNT
	.align		4
        /*003c*/ 	.byte	0x03, 0x1b
        /*003e*/ 	.short	0x00ff


	//----- nvinfo : EIATTR_MERCURY_ISA_VERSION
	.align		4
        /*0040*/ 	.byte	0x03, 0x5f
        /*0042*/ 	.short	0x0101


	//----- nvinfo : EIATTR_VRC_CTA_INIT_COUNT
	.align		4
        /*0044*/ 	.byte	0x02, 0x4a
	.zero		1
	.zero		1


	//----- nvinfo : EIATTR_EXIT_INSTR_OFFSETS
	.align		4
        /*0048*/ 	.byte	0x04, 0x1c
        /*004a*/ 	.short	(.L_15 - .L_14)


	//   ....[0]....
.L_14:
        /*004c*/ 	.word	0x00000090


	//   ....[1]....
        /*0050*/ 	.word	0x00000100


	//   ....[2]....
        /*0054*/ 	.word	0x00000180


	//----- nvinfo : EIATTR_CRS_STACK_SIZE
	.align		4
.L_15:
        /*0058*/ 	.byte	0x04, 0x1e
        /*005a*/ 	.short	(.L_17 - .L_16)
.L_16:
        /*005c*/ 	.word	0x00000000


	//----- nvinfo : EIATTR_CBANK_PARAM_SIZE
	.align		4
.L_17:
        /*0060*/ 	.byte	0x03, 0x19
        /*0062*/ 	.short	0x0018


	//----- nvinfo : EIATTR_PARAM_CBANK
	.align		4
        /*0064*/ 	.byte	0x04, 0x0a
        /*0066*/ 	.short	(.L_19 - .L_18)
	.align		4
.L_18:
        /*0068*/ 	.word	index@(.nv.constant0._Z10accessDataPN4cuda3__46atomicIiLNS_3std3__412thread_scopeE0EEEPiS7_)
        /*006c*/ 	.short	0x0380
        /*006e*/ 	.short	0x0018


	//----- nvinfo : EIATTR_SW_WAR
	.align		4
.L_19:
        /*0070*/ 	.byte	0x04, 0x36
        /*0072*/ 	.short	(.L_21 - .L_20)
.L_20:
        /*0074*/ 	.word	0x00000008
.L_21:


//--------------------- .nv.callgraph             --------------------------
	.section	.nv.callgraph,"",@"SHT_CUDA_CALLGRAPH"
	.align	4
	.sectionentsize	8
	.align		4
        /*0000*/ 	.word	0x00000000
	.align		4
        /*0004*/ 	.word	0xffffffff
	.align		4
        /*0008*/ 	.word	0x00000000
	.align		4
        /*000c*/ 	.word	0xfffffffe
	.align		4
        /*0010*/ 	.word	0x00000000
	.align		4
        /*0014*/ 	.word	0xfffffffd
	.align		4
        /*0018*/ 	.word	0x00000000
	.align		4
        /*001c*/ 	.word	0xfffffffc


//--------------------- .text._Z10accessDataPN4cuda3__46atomicIiLNS_3std3__412thread_scopeE0EEEPiS7_ --------------------------
	.section	.text._Z10accessDataPN4cuda3__46atomicIiLNS_3std3__412thread_scopeE0EEEPiS7_,"ax",@progbits
	.align	128
        .global         _Z10accessDataPN4cuda3__46atomicIiLNS_3std3__412thread_scopeE0EEEPiS7_
        .type           _Z10accessDataPN4cuda3__46atomicIiLNS_3std3__412thread_scopeE0EEEPiS7_,@function
        .size           _Z10accessDataPN4cuda3__46atomicIiLNS_3std3__412thread_scopeE0EEEPiS7_,(.L_x_2 - _Z10accessDataPN4cuda3__46atomicIiLNS_3std3__412thread_scopeE0EEEPiS7_)
        .other          _Z10accessDataPN4cuda3__46atomicIiLNS_3std3__412thread_scopeE0EEEPiS7_,@"STO_CUDA_ENTRY STV_DEFAULT"
_Z10accessDataPN4cuda3__46atomicIiLNS_3std3__412thread_scopeE0EEEPiS7_:
.text._Z10accessDataPN4cuda3__46atomicIiLNS_3std3__412thread_scopeE0EEEPiS7_:
[----:B------:R-:W-:Y:S01]  /*0000*/  LDC R1, c[0x0][0x37c] ;  /* 0x0000df00ff017b82 */ /* 0x000fe20000000800 */
[----:B------:R-:W0:Y:S07]  /*0010*/  S2R R0, SR_TID.X ;  /* 0x0000000000007919 */ /* 0x000e2e0000002100 */
[----:B------:R-:W0:Y:S08]  /*0020*/  S2UR UR4, SR_CTAID.X ;  /* 0x00000000000479c3 */ /* 0x000e300000002500 */
[----:B------:R-:W0:Y:S02]  /*0030*/  LDC R3, c[0x0][0x360] ;  /* 0x0000d800ff037b82 */ /* 0x000e240000000800 */
[----:B0-----:R-:W-:Y:S01]  /*0040*/  IMAD R0, R3, UR4, R0 ;  /* 0x0000000403007c24 */ /* 0x001fe2000f8e0200 */
[----:B------:R-:W0:Y:S04]  /*0050*/  LDCU.64 UR4, c[0x0][0x358] ;  /* 0x00006b00ff0477ac */ /* 0x000e280008000a00 */
[----:B------:R-:W-:-:S13]  /*0060*/  ISETP.NE.AND P0, PT, R0, 0x1, PT ;  /* 0x000000010000780c */ /* 0x000fda0003f05270 */
[----:B------:R-:W-:Y:S05]  /*0070*/  @!P0 BRA `(.L_x_0) ;  /* 0x0000000000248947 */ /* 0x000fea0003800000 */
[----:B------:R-:W-:-:S13]  /*0080*/  ISETP.NE.AND P0, PT, R0, RZ, PT ;  /* 0x000000ff0000720c */ /* 0x000fda0003f05270 */
[----:B0-----:R-:W-:Y:S05]  /*0090*/  @P0 EXIT ;  /* 0x000000000000094d */ /* 0x001fea0003800000 */
[----:B------:R-:W0:Y:S01]  /*00a0*/  LDC.64 R2, c[0x0][0x388] ;  /* 0x0000e200ff027b82 */ /* 0x000e220000000a00 */
[----:B------:R-:W-:Y:S02]  /*00b0*/  HFMA2 R9, -RZ, RZ, 0, 5.9604644775390625e-08 ;  /* 0x00000001ff097431 */ /* 0x000fe400000001ff */
[----:B------:R-:W-:-:S05]  /*00c0*/  IMAD.MOV.U32 R7, RZ, RZ, 0x2a ;  /* 0x0000002aff077424 */ /* 0x000fca00078e00ff */
[----:B------:R-:W1:Y:S01]  /*00d0*/  LDC.64 R4, c[0x0][0x380] ;  /* 0x0000e000ff047b82 */ /* 0x000e620000000a00 */
[----:B0-----:R-:W-:Y:S04]  /*00e0*/  STG.E desc[UR4][R2.64], R7 ;  /* 0x0000000702007986 */ /* 0x001fe8000c101904 */
[----:B-1----:R-:W-:Y:S01]  /*00f0*/  ST.E.STRONG.SYS desc[UR4][R4.64], R9 ;  /* 0x0000000904007985 */ /* 0x002fe2000c115904 */
[----:B------:R-:W-:Y:S05]  /*0100*/  EXIT ;  /* 0x000000000000794d */ /* 0x000fea0003800000 */
.L_x_0:
[----:B------:R-:W0:Y:S02]  /*0110*/  LDC.64 R4, c[0x0][0x380] ;  /* 0x0000e000ff047b82 */ /* 0x000e240000000a00 */
[----:B0-----:R-:W2:Y:S06]  /*0120*/  LD.E.STRONG.SYS R5, desc[UR4][R4.64] ;  /* 0x0000000404057980 */ /* 0x001eac000c115900 */
[----:B------:R-:W2:Y:S08]  /*0130*/  LDC.64 R2, c[0x0][0x390] ;  /* 0x0000e400ff027b82 */ /* 0x000eb00000000a00 */
[----:B------:R-:W0:Y:S01]  /*0140*/  LDC.64 R6, c[0x0][0x388] ;  /* 0x0000e200ff067b82 */ /* 0x000e220000000a00 */
[----:B--2---:R-:W-:Y:S04]  /*0150*/  STG.E desc[UR4][R2.64], R5 ;  /* 0x0000000502007986 */ /* 0x004fe8000c101904 */
[----:B0-----:R-:W2:Y:S04]  /*0160*/  LDG.E R7, desc[UR4][R6.64] ;  /* 0x0000000406077981 */ /* 0x001ea8000c1e1900 */
[----:B--2---:R-:W-:Y:S01]  /*0170*/  STG.E desc[UR4][R2.64+0x4], R7 ;  /* 0x0000040702007986 */ /* 0x004fe2000c101904 */
[----:B------:R-:W-:Y:S05]  /*0180*/  EXIT ;  /* 0x000000000000794d */ /* 0x000fea0003800000 */
.L_x_1:
[----:B------:R-:W-:-:S00]  /*0190*/  BRA `(.L_x_1) ;  /* 0xfffffffc00fc7947 */ /* 0x000fc0000383ffff */
[----:B------:R-:W-:-:S00]  /*01a0*/  NOP ;  /* 0x0000000000007918 */ /* 0x000fc00000000000 */
        /* <DEDUP_REMOVED lines=13> */
.L_x_2:


//--------------------- .nv.shared.reserved.0     --------------------------
	.section	.nv.shared.reserved.0,"aw",@nobits
	.weak		__nv_reservedSMEM_offset_0_alias
	.size		__nv_reservedSMEM_offset_0_alias, 0, 64
	.other		__nv_reservedSMEM_offset_0_alias,@"STO_CUDA_RESERVED_SHARED STV_DEFAULT"
__nv_reservedSMEM_offset_0_alias:
	.zero		0
	.zero		64


//--------------------- .nv.constant0._Z10accessDataPN4cuda3__46atomicIiLNS_3std3__412thread_scopeE0EEEPiS7_ --------------------------
	.section	.nv.constant0._Z10accessDataPN4cuda3__46atomicIiLNS_3std3__412thread_scopeE0EEEPiS7_,"a",@progbits
	.sectionflags	@""
	.align	4
.nv.constant0._Z10accessDataPN4cuda3__46atomicIiLNS_3std3__412thread_scopeE0EEEPiS7_:
	.zero		920


//--------------------- SYMBOLS --------------------------

	.type		.nv.reservedSmem.offset0,@object
	.size		.nv.reservedSmem.offset0,0x4
